//
// Generated by NVIDIA NVVM Compiler
//
// Compiler Build ID: CL-36424714
// Cuda compilation tools, release 13.0, V13.0.88
// Based on NVVM 20.0.0
//

.version 9.0
.target sm_100
.address_size 64

	// .globl	_Z11writeKernelP12ThreadStructiS0_iS0_iS0_iS0_iS0_Pi

.visible .entry _Z11writeKernelP12ThreadStructiS0_iS0_iS0_iS0_iS0_Pi(
	.param .u64 .ptr .align 1 _Z11writeKernelP12ThreadStructiS0_iS0_iS0_iS0_iS0_Pi_param_0,
	.param .u32 _Z11writeKernelP12ThreadStructiS0_iS0_iS0_iS0_iS0_Pi_param_1,
	.param .u64 .ptr .align 1 _Z11writeKernelP12ThreadStructiS0_iS0_iS0_iS0_iS0_Pi_param_2,
	.param .u32 _Z11writeKernelP12ThreadStructiS0_iS0_iS0_iS0_iS0_Pi_param_3,
	.param .u64 .ptr .align 1 _Z11writeKernelP12ThreadStructiS0_iS0_iS0_iS0_iS0_Pi_param_4,
	.param .u32 _Z11writeKernelP12ThreadStructiS0_iS0_iS0_iS0_iS0_Pi_param_5,
	.param .u64 .ptr .align 1 _Z11writeKernelP12ThreadStructiS0_iS0_iS0_iS0_iS0_Pi_param_6,
	.param .u32 _Z11writeKernelP12ThreadStructiS0_iS0_iS0_iS0_iS0_Pi_param_7,
	.param .u64 .ptr .align 1 _Z11writeKernelP12ThreadStructiS0_iS0_iS0_iS0_iS0_Pi_param_8,
	.param .u32 _Z11writeKernelP12ThreadStructiS0_iS0_iS0_iS0_iS0_Pi_param_9,
	.param .u64 .ptr .align 1 _Z11writeKernelP12ThreadStructiS0_iS0_iS0_iS0_iS0_Pi_param_10,
	.param .u64 .ptr .align 1 _Z11writeKernelP12ThreadStructiS0_iS0_iS0_iS0_iS0_Pi_param_11
)
{
	.reg .pred 	%p<11>;
	.reg .b16 	%rs<11>;
	.reg .b32 	%r<54>;
	.reg .b64 	%rd<51>;
	.reg .b64 	%fd<12>;

	ld.param.u64 	%rd16, [_Z11writeKernelP12ThreadStructiS0_iS0_iS0_iS0_iS0_Pi_param_0];
	ld.param.u64 	%rd12, [_Z11writeKernelP12ThreadStructiS0_iS0_iS0_iS0_iS0_Pi_param_2];
	ld.param.u64 	%rd13, [_Z11writeKernelP12ThreadStructiS0_iS0_iS0_iS0_iS0_Pi_param_4];
	ld.param.u64 	%rd14, [_Z11writeKernelP12ThreadStructiS0_iS0_iS0_iS0_iS0_Pi_param_6];
	ld.param.u64 	%rd15, [_Z11writeKernelP12ThreadStructiS0_iS0_iS0_iS0_iS0_Pi_param_8];
	ld.param.u64 	%rd17, [_Z11writeKernelP12ThreadStructiS0_iS0_iS0_iS0_iS0_Pi_param_10];
	ld.param.u64 	%rd18, [_Z11writeKernelP12ThreadStructiS0_iS0_iS0_iS0_iS0_Pi_param_11];
	cvta.to.global.u64 	%rd19, %rd16;
	cvta.to.global.u64 	%rd20, %rd17;
	cvta.to.global.u64 	%rd21, %rd18;
	mov.u32 	%r1, %tid.x;
	atom.global.add.u32 	%r23, [%rd21], 1;
	mul.wide.u32 	%rd22, %r1, 112;
	add.s64 	%rd1, %rd20, %rd22;
	add.s64 	%rd2, %rd19, %rd22;
	mov.b32 	%r44, 0;
$L__BB0_1:
	cvt.u64.u32 	%rd23, %r44;
	add.s64 	%rd3, %rd1, %rd23;
	ld.global.u8 	%rs1, [%rd3];
	setp.ne.s16 	%p1, %rs1, 0;
	add.s32 	%r44, %r44, 1;
	@%p1 bra 	$L__BB0_1;
	mov.b32 	%r45, 0;
$L__BB0_3:
	cvt.u64.u32 	%rd24, %r45;
	add.s64 	%rd25, %rd2, %rd24;
	ld.global.u8 	%rs2, [%rd25];
	add.s64 	%rd26, %rd3, %rd24;
	st.global.u8 	[%rd26], %rs2;
	add.s32 	%r45, %r45, 1;
	setp.ne.s16 	%p2, %rs2, 0;
	@%p2 bra 	$L__BB0_3;
	mov.b32 	%r46, 0;
$L__BB0_5:
	cvt.u64.u32 	%rd27, %r46;
	add.s64 	%rd4, %rd1, %rd27;
	ld.global.u8 	%rs3, [%rd4];
	setp.ne.s16 	%p3, %rs3, 0;
	add.s32 	%r46, %r46, 1;
	@%p3 bra 	$L__BB0_5;
	cvta.to.global.u64 	%rd28, %rd12;
	add.s64 	%rd5, %rd28, %rd22;
	mov.b32 	%r47, 0;
$L__BB0_7:
	cvt.u64.u32 	%rd30, %r47;
	add.s64 	%rd31, %rd5, %rd30;
	ld.global.u8 	%rs4, [%rd31];
	add.s64 	%rd32, %rd4, %rd30;
	st.global.u8 	[%rd32], %rs4;
	add.s32 	%r47, %r47, 1;
	setp.ne.s16 	%p4, %rs4, 0;
	@%p4 bra 	$L__BB0_7;
	mov.b32 	%r48, 0;
$L__BB0_9:
	cvt.u64.u32 	%rd33, %r48;
	add.s64 	%rd6, %rd1, %rd33;
	ld.global.u8 	%rs5, [%rd6];
	setp.ne.s16 	%p5, %rs5, 0;
	add.s32 	%r48, %r48, 1;
	@%p5 bra 	$L__BB0_9;
	cvta.to.global.u64 	%rd34, %rd13;
	add.s64 	%rd7, %rd34, %rd22;
	mov.b32 	%r49, 0;
$L__BB0_11:
	cvt.u64.u32 	%rd36, %r49;
	add.s64 	%rd37, %rd7, %rd36;
	ld.global.u8 	%rs6, [%rd37];
	add.s64 	%rd38, %rd6, %rd36;
	st.global.u8 	[%rd38], %rs6;
	add.s32 	%r49, %r49, 1;
	setp.ne.s16 	%p6, %rs6, 0;
	@%p6 bra 	$L__BB0_11;
	mov.b32 	%r50, 0;
$L__BB0_13:
	cvt.u64.u32 	%rd39, %r50;
	add.s64 	%rd8, %rd1, %rd39;
	ld.global.u8 	%rs7, [%rd8];
	setp.ne.s16 	%p7, %rs7, 0;
	add.s32 	%r50, %r50, 1;
	@%p7 bra 	$L__BB0_13;
	cvta.to.global.u64 	%rd40, %rd14;
	add.s64 	%rd9, %rd40, %rd22;
	mov.b32 	%r51, 0;
$L__BB0_15:
	cvt.u64.u32 	%rd42, %r51;
	add.s64 	%rd43, %rd9, %rd42;
	ld.global.u8 	%rs8, [%rd43];
	add.s64 	%rd44, %rd8, %rd42;
	st.global.u8 	[%rd44], %rs8;
	add.s32 	%r51, %r51, 1;
	setp.ne.s16 	%p8, %rs8, 0;
	@%p8 bra 	$L__BB0_15;
	cvta.to.global.u64 	%rd45, %rd15;
	add.s64 	%rd10, %rd45, %rd22;
	mov.b32 	%r52, 0;
$L__BB0_17:
	cvt.u64.u32 	%rd47, %r52;
	add.s64 	%rd11, %rd1, %rd47;
	ld.global.u8 	%rs9, [%rd11];
	setp.ne.s16 	%p9, %rs9, 0;
	add.s32 	%r52, %r52, 1;
	@%p9 bra 	$L__BB0_17;
	mov.b32 	%r53, 0;
$L__BB0_19:
	cvt.u64.u32 	%rd48, %r53;
	add.s64 	%rd49, %rd10, %rd48;
	ld.global.u8 	%rs10, [%rd49];
	add.s64 	%rd50, %rd11, %rd48;
	st.global.u8 	[%rd50], %rs10;
	add.s32 	%r53, %r53, 1;
	setp.ne.s16 	%p10, %rs10, 0;
	@%p10 bra 	$L__BB0_19;
	ld.global.u32 	%r33, [%rd2+100];
	ld.global.u32 	%r34, [%rd5+100];
	add.s32 	%r35, %r34, %r33;
	ld.global.u32 	%r36, [%rd7+100];
	add.s32 	%r37, %r35, %r36;
	ld.global.u32 	%r38, [%rd9+100];
	add.s32 	%r39, %r37, %r38;
	ld.global.u32 	%r40, [%rd10+100];
	add.s32 	%r41, %r39, %r40;
	ld.global.u32 	%r42, [%rd1+100];
	add.s32 	%r43, %r41, %r42;
	st.global.u32 	[%rd1+100], %r43;
	ld.global.f64 	%fd1, [%rd2+104];
	ld.global.f64 	%fd2, [%rd5+104];
	add.f64 	%fd3, %fd1, %fd2;
	ld.global.f64 	%fd4, [%rd7+104];
	add.f64 	%fd5, %fd3, %fd4;
	ld.global.f64 	%fd6, [%rd9+104];
	add.f64 	%fd7, %fd5, %fd6;
	ld.global.f64 	%fd8, [%rd10+104];
	add.f64 	%fd9, %fd7, %fd8;
	ld.global.f64 	%fd10, [%rd1+104];
	add.f64 	%fd11, %fd10, %fd9;
	st.global.f64 	[%rd1+104], %fd11;
	ret;

}


// ===== COMPILED SASS (sm_100) =====

	.target	sm_100

	.elftype	@"ET_EXEC"


//--------------------- .note.nv.tkinfo           --------------------------
	.section	.note.nv.tkinfo,"",@"SHT_NOTE"
	.sectionflags	@"SHF_NOTE_NV_TKINFO"
	.tkinfo
        /*0018*/ 	.word	0x00000002
        /*0030*/ 	.string	""
        /*0030*/ 	.string	"ptxas"
        /*0030*/ 	.string	"Cuda compilation tools, release 13.0, V13.0.88"
        /*0030*/ 	.string	"Build cuda_13.0.r13.0/compiler.36424714_0"
        /*0030*/ 	.string	"-arch sm_100 -m 64 "



//--------------------- .note.nv.cuinfo           --------------------------
	.section	.note.nv.cuinfo,"",@"SHT_NOTE"
	.sectionflags	@"SHF_NOTE_NV_CUINFO"
        /*0018*/ 	.short	0x0002
        /*001a*/ 	.short	0x0064
        /*001c*/ 	.short	0x0082
	.zero		2


//--------------------- .nv.info                  --------------------------
	.section	.nv.info,"",@"SHT_CUDA_INFO"
	.align	4


	//----- nvinfo : EIATTR_REGCOUNT
	.align		4
        /*0000*/ 	.byte	0x04, 0x2f
        /*0002*/ 	.short	(.L_1 - .L_0)
	.align		4
.L_0:
        /*0004*/ 	.word	index@(_Z11writeKernelP12ThreadStructiS0_iS0_iS0_iS0_iS0_Pi)
        /*0008*/ 	.word	0x0000001e


	//----- nvinfo : EIATTR_FRAME_SIZE
	.align		4
.L_1:
        /*000c*/ 	.byte	0x04, 0x11
        /*000e*/ 	.short	(.L_3 - .L_2)
	.align		4
.L_2:
        /*0010*/ 	.word	index@(_Z11writeKernelP12ThreadStructiS0_iS0_iS0_iS0_iS0_Pi)
        /*0014*/ 	.word	0x00000000


	//----- nvinfo : EIATTR_MIN_STACK_SIZE
	.align		4
.L_3:
        /*0018*/ 	.byte	0x04, 0x12
        /*001a*/ 	.short	(.L_5 - .L_4)
	.align		4
.L_4:
        /*001c*/ 	.word	index@(_Z11writeKernelP12ThreadStructiS0_iS0_iS0_iS0_iS0_Pi)
        /*0020*/ 	.word	0x00000000
.L_5:


//--------------------- .nv.compat                --------------------------
	.section	.nv.compat,"",@"SHT_CUDA_COMPAT_INFO"
	.align	4
        /*0000*/ 	.byte	0x02, 0x09, 0x00, 0x00, 0x02, 0x02, 0x01, 0x00, 0x02, 0x05, 0x05, 0x00, 0x03, 0x07, 0x01, 0x01
        /*0010*/ 	.byte	0x02, 0x03, 0x00, 0x00, 0x02, 0x06, 0x01, 0x00, 0x04, 0x0b, 0x08, 0x00, 0x01, 0x00, 0x00, 0x00
        /*0020*/ 	.byte	0x00, 0x00, 0x00, 0x00


//--------------------- .nv.info._Z11writeKernelP12ThreadStructiS0_iS0_iS0_iS0_iS0_Pi --------------------------
	.section	.nv.info._Z11writeKernelP12ThreadStructiS0_iS0_iS0_iS0_iS0_Pi,"",@"SHT_CUDA_INFO"
	.sectionflags	@""
	.align	4


	//----- nvinfo : EIATTR_CUDA_API_VERSION
	.align		4
        /*0000*/ 	.byte	0x04, 0x37
        /*0002*/ 	.short	(.L_7 - .L_6)
.L_6:
        /*0004*/ 	.word	0x00000082


	//----- nvinfo : EIATTR_KPARAM_INFO
	.align		4
.L_7:
        /*0008*/ 	.byte	0x04, 0x17
        /*000a*/ 	.short	(.L_9 - .L_8)
.L_8:
        /*000c*/ 	.word	0x00000000
        /*0010*/ 	.short	0x000b
        /*0012*/ 	.short	0x0058
        /*0014*/ 	.byte	0x00, 0xf5, 0x21, 0x00


	//----- nvinfo : EIATTR_KPARAM_INFO
	.align		4
.L_9:
        /*0018*/ 	.byte	0x04, 0x17
        /*001a*/ 	.short	(.L_11 - .L_10)
.L_10:
        /*001c*/ 	.word	0x00000000
        /*0020*/ 	.short	0x000a
        /*0022*/ 	.short	0x0050
        /*0024*/ 	.byte	0x00, 0xf5, 0x21, 0x00


	//----- nvinfo : EIATTR_KPARAM_INFO
	.align		4
.L_11:
        /*0028*/ 	.byte	0x04, 0x17
        /*002a*/ 	.short	(.L_13 - .L_12)
.L_12:
        /*002c*/ 	.word	0x00000000
        /*0030*/ 	.short	0x0009
        /*0032*/ 	.short	0x0048
        /*0034*/ 	.byte	0x00, 0xf0, 0x11, 0x00


	//----- nvinfo : EIATTR_KPARAM_INFO
	.align		4
.L_13:
        /*0038*/ 	.byte	0x04, 0x17
        /*003a*/ 	.short	(.L_15 - .L_14)
.L_14:
        /*003c*/ 	.word	0x00000000
        /*0040*/ 	.short	0x0008
        /*0042*/ 	.short	0x0040
        /*0044*/ 	.byte	0x00, 0xf5, 0x21, 0x00


	//----- nvinfo : EIATTR_KPARAM_INFO
	.align		4
.L_15:
        /*0048*/ 	.byte	0x04, 0x17
        /*004a*/ 	.short	(.L_17 - .L_16)
.L_16:
        /*004c*/ 	.word	0x00000000
        /*0050*/ 	.short	0x0007
        /*0052*/ 	.short	0x0038
        /*0054*/ 	.byte	0x00, 0xf0, 0x11, 0x00


	//----- nvinfo : EIATTR_KPARAM_INFO
	.align		4
.L_17:
        /*0058*/ 	.byte	0x04, 0x17
        /*005a*/ 	.short	(.L_19 - .L_18)
.L_18:
        /*005c*/ 	.word	0x00000000
        /*0060*/ 	.short	0x0006
        /*0062*/ 	.short	0x0030
        /*0064*/ 	.byte	0x00, 0xf5, 0x21, 0x00


	//----- nvinfo : EIATTR_KPARAM_INFO
	.align		4
.L_19:
        /*0068*/ 	.byte	0x04, 0x17
        /*006a*/ 	.short	(.L_21 - .L_20)
.L_20:
        /*006c*/ 	.word	0x00000000
        /*0070*/ 	.short	0x0005
        /*0072*/ 	.short	0x0028
        /*0074*/ 	.byte	0x00, 0xf0, 0x11, 0x00


	//----- nvinfo : EIATTR_KPARAM_INFO
	.align		4
.L_21:
        /*0078*/ 	.byte	0x04, 0x17
        /*007a*/ 	.short	(.L_23 - .L_22)
.L_22:
        /*007c*/ 	.word	0x00000000
        /*0080*/ 	.short	0x0004
        /*0082*/ 	.short	0x0020
        /*0084*/ 	.byte	0x00, 0xf5, 0x21, 0x00


	//----- nvinfo : EIATTR_KPARAM_INFO
	.align		4
.L_23:
        /*0088*/ 	.byte	0x04, 0x17
        /*008a*/ 	.short	(.L_25 - .L_24)
.L_24:
        /*008c*/ 	.word	0x00000000
        /*0090*/ 	.short	0x0003
        /*0092*/ 	.short	0x0018
        /*0094*/ 	.byte	0x00, 0xf0, 0x11, 0x00


	//----- nvinfo : EIATTR_KPARAM_INFO
	.align		4
.L_25:
        /*0098*/ 	.byte	0x04, 0x17
        /*009a*/ 	.short	(.L_27 - .L_26)
.L_26:
        /*009c*/ 	.word	0x00000000
        /*00a0*/ 	.short	0x0002
        /*00a2*/ 	.short	0x0010
        /*00a4*/ 	.byte	0x00, 0xf5, 0x21, 0x00


	//----- nvinfo : EIATTR_KPARAM_INFO
	.align		4
.L_27:
        /*00a8*/ 	.byte	0x04, 0x17
        /*00aa*/ 	.short	(.L_29 - .L_28)
.L_28:
        /*00ac*/ 	.word	0x00000000
        /*00b0*/ 	.short	0x0001
        /*00b2*/ 	.short	0x0008
        /*00b4*/ 	.byte	0x00, 0xf0, 0x11, 0x00


	//----- nvinfo : EIATTR_KPARAM_INFO
	.align		4
.L_29:
        /*00b8*/ 	.byte	0x04, 0x17
        /*00ba*/ 	.short	(.L_31 - .L_30)
.L_30:
        /*00bc*/ 	.word	0x00000000
        /*00c0*/ 	.short	0x0000
        /*00c2*/ 	.short	0x0000
        /*00c4*/ 	.byte	0x00, 0xf5, 0x21, 0x00


	//----- nvinfo : EIATTR_SPARSE_MMA_MASK
	.align		4
.L_31:
        /*00c8*/ 	.byte	0x03, 0x50
        /*00ca*/ 	.short	0x0000


	//----- nvinfo : EIATTR_MAXREG_COUNT
	.align		4
        /*00cc*/ 	.byte	0x03, 0x1b
        /*00ce*/ 	.short	0x00ff


	//----- nvinfo : EIATTR_MERCURY_ISA_VERSION
	.align		4
        /*00d0*/ 	.byte	0x03, 0x5f
        /*00d2*/ 	.short	0x0101


	//----- nvinfo : EIATTR_INT_WARP_WIDE_INSTR_OFFSETS
	.align		4
        /*00d4*/ 	.byte	0x04, 0x31
        /*00d6*/ 	.short	(.L_33 - .L_32)


	//   ....[0]....
.L_32:
        /*00d8*/ 	.word	0x00000030


	//----- nvinfo : EIATTR_VRC_CTA_INIT_COUNT
	.align		4
.L_33:
        /*00dc*/ 	.byte	0x02, 0x4a
	.zero		1
	.zero		1


	//----- nvinfo : EIATTR_EXIT_INSTR_OFFSETS
	.align		4
        /*00e0*/ 	.byte	0x04, 0x1c
        /*00e2*/ 	.short	(.L_35 - .L_34)


	//   ....[0]....
.L_34:
        /*00e4*/ 	.word	0x00000950


	//----- nvinfo : EIATTR_CRS_STACK_SIZE
	.align		4
.L_35:
        /*00e8*/ 	.byte	0x04, 0x1e
        /*00ea*/ 	.short	(.L_37 - .L_36)
.L_36:
        /*00ec*/ 	.word	0x00000000


	//----- nvinfo : EIATTR_CBANK_PARAM_SIZE
	.align		4
.L_37:
        /*00f0*/ 	.byte	0x03, 0x19
        /*00f2*/ 	.short	0x0060


	//----- nvinfo : EIATTR_PARAM_CBANK
	.align		4
        /*00f4*/ 	.byte	0x04, 0x0a
        /*00f6*/ 	.short	(.L_39 - .L_38)
	.align		4
.L_38:
        /*00f8*/ 	.word	index@(.nv.constant0._Z11writeKernelP12ThreadStructiS0_iS0_iS0_iS0_iS0_Pi)
        /*00fc*/ 	.short	0x0380
        /*00fe*/ 	.short	0x0060


	//----- nvinfo : EIATTR_SW_WAR
	.align		4
.L_39:
        /*0100*/ 	.byte	0x04, 0x36
        /*0102*/ 	.short	(.L_41 - .L_40)
.L_40:
        /*0104*/ 	.word	0x00000008
.L_41:


//--------------------- .nv.callgraph             --------------------------
	.section	.nv.callgraph,"",@"SHT_CUDA_CALLGRAPH"
	.align	4
	.sectionentsize	8
	.align		4
        /*0000*/ 	.word	0x00000000
	.align		4
        /*0004*/ 	.word	0xffffffff
	.align		4
        /*0008*/ 	.word	0x00000000
	.align		4
        /*000c*/ 	.word	0xfffffffe
	.align		4
        /*0010*/ 	.word	0x00000000
	.align		4
        /*0014*/ 	.word	0xfffffffd
	.align		4
        /*0018*/ 	.word	0x00000000
	.align		4
        /*001c*/ 	.word	0xfffffffc


//--------------------- .text._Z11writeKernelP12ThreadStructiS0_iS0_iS0_iS0_iS0_Pi --------------------------
	.section	.text._Z11writeKernelP12ThreadStructiS0_iS0_iS0_iS0_iS0_Pi,"ax",@progbits
	.align	128
        .global         _Z11writeKernelP12ThreadStructiS0_iS0_iS0_iS0_iS0_Pi
        .type           _Z11writeKernelP12ThreadStructiS0_iS0_iS0_iS0_iS0_Pi,@function
        .size           _Z11writeKernelP12ThreadStructiS0_iS0_iS0_iS0_iS0_Pi,(.L_x_21 - _Z11writeKernelP12ThreadStructiS0_iS0_iS0_iS0_iS0_Pi)
        .other          _Z11writeKernelP12ThreadStructiS0_iS0_iS0_iS0_iS0_Pi,@"STO_CUDA_ENTRY STV_DEFAULT"
_Z11writeKernelP12ThreadStructiS0_iS0_iS0_iS0_iS0_Pi:
.text._Z11writeKernelP12ThreadStructiS0_iS0_iS0_iS0_iS0_Pi:
[----:B------:R-:W-:Y:S01]  /*0000*/  LDC R1, c[0x0][0x37c] ;  /* 0x0000df00ff017b82 */ /* 0x000fe20000000800 */
[----:B------:R-:W0:Y:S07]  /*0010*/  S2R R0, SR_LANEID ;  /* 0x0000000000007919 */ /* 0x000e2e0000000000 */
[----:B------:R-:W1:Y:S01]  /*0020*/  LDC.64 R4, c[0x0][0x3d8] ;  /* 0x0000f600ff047b82 */ /* 0x000e620000000a00 */
[----:B------:R-:W-:Y:S01]  /*0030*/  VOTEU.ANY UR6, UPT, PT ;  /* 0x0000000000067886 */ /* 0x000fe200038e0100 */
[----:B------:R-:W1:Y:S01]  /*0040*/  LDCU.64 UR4, c[0x0][0x358] ;  /* 0x00006b00ff0477ac */ /* 0x000e620008000a00 */
[----:B------:R-:W1:Y:S01]  /*0050*/  POPC R7, UR6 ;  /* 0x0000000600077d09 */ /* 0x000e620008000000 */
[----:B------:R-:W-:-:S04]  /*0060*/  UFLO.U32 UR7, UR6 ;  /* 0x00000006000772bd */ /* 0x000fc800080e0000 */
[----:B------:R-:W2:Y:S02]  /*0070*/  LDC.64 R2, c[0x0][0x3d0] ;  /* 0x0000f400ff027b82 */ /* 0x000ea40000000a00 */
[----:B0-----:R-:W-:-:S13]  /*0080*/  ISETP.EQ.U32.AND P0, PT, R0, UR7, PT ;  /* 0x0000000700007c0c */ /* 0x001fda000bf02070 */
[----:B-1----:R0:W-:Y:S01]  /*0090*/  @P0 REDG.E.ADD.STRONG.GPU desc[UR4][R4.64], R7 ;  /* 0x000000070400098e */ /* 0x0021e2000c12e104 */
[----:B------:R-:W-:Y:S01]  /*00a0*/  BSSY.RECONVERGENT B0, `(.L_x_0) ;  /* 0x000000a000007945 */ /* 0x000fe20003800200 */
[----:B------:R-:W-:Y:S01]  /*00b0*/  IMAD.MOV.U32 R9, RZ, RZ, RZ ;  /* 0x000000ffff097224 */ /* 0x000fe200078e00ff */
[----:B------:R-:W2:Y:S02]  /*00c0*/  S2R R0, SR_TID.X ;  /* 0x0000000000007919 */ /* 0x000ea40000002100 */
[----:B0-2---:R-:W-:-:S07]  /*00d0*/  IMAD.WIDE.U32 R2, R0, 0x70, R2 ;  /* 0x0000007000027825 */ /* 0x005fce00078e0002 */
.L_x_1:
[----:B------:R-:W-:-:S05]  /*00e0*/  IADD3 R6, P0, PT, R2, R9, RZ ;  /* 0x0000000902067210 */ /* 0x000fca0007f1e0ff */
[----:B------:R-:W-:-:S05]  /*00f0*/  IMAD.X R7, RZ, RZ, R3, P0 ;  /* 0x000000ffff077224 */ /* 0x000fca00000e0603 */
[----:B------:R-:W2:Y:S01]  /*0100*/  LDG.E.U8 R4, desc[UR4][R6.64] ;  /* 0x0000000406047981 */ /* 0x000ea2000c1e1100 */
[----:B------:R-:W-:Y:S01]  /*0110*/  VIADD R9, R9, 0x1 ;  /* 0x0000000109097836 */ /* 0x000fe20000000000 */
[----:B--2---:R-:W-:-:S13]  /*0120*/  ISETP.NE.AND P0, PT, R4, RZ, PT ;  /* 0x000000ff0400720c */ /* 0x004fda0003f05270 */
[----:B------:R-:W-:Y:S05]  /*0130*/  @P0 BRA `(.L_x_1) ;  /* 0xfffffffc00e80947 */ /* 0x000fea000383ffff */
[----:B------:R-:W-:Y:S05]  /*0140*/  BSYNC.RECONVERGENT B0 ;  /* 0x0000000000007941 */ /* 0x000fea0003800200 */
.L_x_0:
[----:B------:R-:W0:Y:S01]  /*0150*/  LDC.64 R4, c[0x0][0x380] ;  /* 0x0000e000ff047b82 */ /* 0x000e220000000a00 */
[----:B------:R-:W-:Y:S01]  /*0160*/  BSSY.RECONVERGENT B0, `(.L_x_2) ;  /* 0x000000c000007945 */ /* 0x000fe20003800200 */
[----:B------:R-:W-:Y:S02]  /*0170*/  IMAD.MOV.U32 R13, RZ, RZ, RZ ;  /* 0x000000ffff0d7224 */ /* 0x000fe400078e00ff */
[----:B0-----:R-:W-:-:S07]  /*0180*/  IMAD.WIDE.U32 R4, R0, 0x70, R4 ;  /* 0x0000007000047825 */ /* 0x001fce00078e0004 */
.L_x_3:
[----:B------:R-:W-:-:S04]  /*0190*/  IADD3 R8, P0, PT, R13, R4, RZ ;  /* 0x000000040d087210 */ /* 0x000fc80007f1e0ff */
[----:B------:R-:W-:-:S06]  /*01a0*/  IADD3.X R9, PT, PT, RZ, R5, RZ, P0, !PT ;  /* 0x00000005ff097210 */ /* 0x000fcc00007fe4ff */
[----:B------:R-:W2:Y:S01]  /*01b0*/  LDG.E.U8 R9, desc[UR4][R8.64] ;  /* 0x0000000408097981 */ /* 0x000ea2000c1e1100 */
[C---:B------:R-:W-:Y:S01]  /*01c0*/  IADD3 R10, P0, PT, R13.reuse, R6, RZ ;  /* 0x000000060d0a7210 */ /* 0x040fe20007f1e0ff */
[----:B------:R-:W-:-:S04]  /*01d0*/  VIADD R13, R13, 0x1 ;  /* 0x000000010d0d7836 */ /* 0x000fc80000000000 */
[----:B------:R-:W-:-:S05]  /*01e0*/  IMAD.X R11, RZ, RZ, R7, P0 ;  /* 0x000000ffff0b7224 */ /* 0x000fca00000e0607 */
[----:B--2---:R0:W-:Y:S01]  /*01f0*/  STG.E.U8 desc[UR4][R10.64], R9 ;  /* 0x000000090a007986 */ /* 0x0041e2000c101104 */
[----:B------:R-:W-:-:S13]  /*0200*/  ISETP.NE.AND P0, PT, R9, RZ, PT ;  /* 0x000000ff0900720c */ /* 0x000fda0003f05270 */
[----:B0-----:R-:W-:Y:S05]  /*0210*/  @P0 BRA `(.L_x_3) ;  /* 0xfffffffc00dc0947 */ /* 0x001fea000383ffff */
[----:B------:R-:W-:Y:S05]  /*0220*/  BSYNC.RECONVERGENT B0 ;  /* 0x0000000000007941 */ /* 0x000fea0003800200 */
.L_x_2:
[----:B------:R-:W-:Y:S01]  /*0230*/  BSSY.RECONVERGENT B0, `(.L_x_4) ;  /* 0x0000008000007945 */ /* 0x000fe20003800200 */
[----:B------:R-:W-:-:S07]  /*0240*/  IMAD.MOV.U32 R7, RZ, RZ, RZ ;  /* 0x000000ffff077224 */ /* 0x000fce00078e00ff */
.L_x_5:
[----:B------:R-:W-:-:S05]  /*0250*/  IADD3 R8, P0, PT, R2, R7, RZ ;  /* 0x0000000702087210 */ /* 0x000fca0007f1e0ff */
[----:B------:R-:W-:-:S05]  /*0260*/  IMAD.X R9, RZ, RZ, R3, P0 ;  /* 0x000000ffff097224 */ /* 0x000fca00000e0603 */
[----:B------:R-:W2:Y:S01]  /*0270*/  LDG.E.U8 R6, desc[UR4][R8.64] ;  /* 0x0000000408067981 */ /* 0x000ea2000c1e1100 */
[----:B------:R-:W-:Y:S02]  /*0280*/  IADD3 R7, PT, PT, R7, 0x1, RZ ;  /* 0x0000000107077810 */ /* 0x000fe40007ffe0ff */
[----:B--2---:R-:W-:-:S13]  /*0290*/  ISETP.NE.AND P0, PT, R6, RZ, PT ;  /* 0x000000ff0600720c */ /* 0x004fda0003f05270 */
[----:B------:R-:W-:Y:S05]  /*02a0*/  @P0 BRA `(.L_x_5) ;  /* 0xfffffffc00e80947 */ /* 0x000fea000383ffff */
[----:B------:R-:W-:Y:S05]  /*02b0*/  BSYNC.RECONVERGENT B0 ;  /* 0x0000000000007941 */ /* 0x000fea0003800200 */
.L_x_4:
[----:B------:R-:W0:Y:S01]  /*02c0*/  LDC.64 R6, c[0x0][0x390] ;  /* 0x0000e400ff067b82 */ /* 0x000e220000000a00 */
[----:B------:R-:W-:Y:S01]  /*02d0*/  BSSY.RECONVERGENT B0, `(.L_x_6) ;  /* 0x000000c000007945 */ /* 0x000fe20003800200 */
[----:B------:R-:W-:Y:S02]  /*02e0*/  IMAD.MOV.U32 R15, RZ, RZ, RZ ;  /* 0x000000ffff0f7224 */ /* 0x000fe400078e00ff */
[----:B0-----:R-:W-:-:S07]  /*02f0*/  IMAD.WIDE.U32 R6, R0, 0x70, R6 ;  /* 0x0000007000067825 */ /* 0x001fce00078e0006 */
.L_x_7:
[----:B------:R-:W-:-:S05]  /*0300*/  IADD3 R10, P0, PT, R6, R15, RZ ;  /* 0x0000000f060a7210 */ /* 0x000fca0007f1e0ff */
[----:B------:R-:W-:-:S06]  /*0310*/  IMAD.X R11, RZ, RZ, R7, P0 ;  /* 0x000000ffff0b7224 */ /* 0x000fcc00000e0607 */
[----:B------:R-:W2:Y:S01]  /*0320*/  LDG.E.U8 R11, desc[UR4][R10.64] ;  /* 0x000000040a0b7981 */ /* 0x000ea2000c1e1100 */
[C---:B------:R-:W-:Y:S02]  /*0330*/  IADD3 R12, P0, PT, R15.reuse, R8, RZ ;  /* 0x000000080f0c7210 */ /* 0x040fe40007f1e0ff */
[----:B------:R-:W-:-:S03]  /*0340*/  IADD3 R15, PT, PT, R15, 0x1, RZ ;  /* 0x000000010f0f7810 */ /* 0x000fc60007ffe0ff */
[----:B------:R-:W-:-:S05]  /*0350*/  IMAD.X R13, RZ, RZ, R9, P0 ;  /* 0x000000ffff0d7224 */ /* 0x000fca00000e0609 */
[----:B--2---:R0:W-:Y:S01]  /*0360*/  STG.E.U8 desc[UR4][R12.64], R11 ;  /* 0x0000000b0c007986 */ /* 0x0041e2000c101104 */
[----:B------:R-:W-:-:S13]  /*0370*/  ISETP.NE.AND P0, PT, R11, RZ, PT ;  /* 0x000000ff0b00720c */ /* 0x000fda0003f05270 */
[----:B0-----:R-:W-:Y:S05]  /*0380*/  @P0 BRA `(.L_x_7) ;  /* 0xfffffffc00dc0947 */ /* 0x001fea000383ffff */
[----:B------:R-:W-:Y:S05]  /*0390*/  BSYNC.RECONVERGENT B0 ;  /* 0x0000000000007941 */ /* 0x000fea0003800200 */
.L_x_6:
[----:B------:R-:W-:Y:S01]  /*03a0*/  BSSY.RECONVERGENT B0, `(.L_x_8) ;  /* 0x0000008000007945 */ /* 0x000fe20003800200 */
[----:B------:R-:W-:-:S07]  /*03b0*/  IMAD.MOV.U32 R9, RZ, RZ, RZ ;  /* 0x000000ffff097224 */ /* 0x000fce00078e00ff */
.L_x_9:
[----:B------:R-:W-:-:S05]  /*03c0*/  IADD3 R10, P0, PT, R2, R9, RZ ;  /* 0x00000009020a7210 */ /* 0x000fca0007f1e0ff */
[----:B------:R-:W-:-:S05]  /*03d0*/  IMAD.X R11, RZ, RZ, R3, P0 ;  /* 0x000000ffff0b7224 */ /* 0x000fca00000e0603 */
[----:B------:R-:W2:Y:S01]  /*03e0*/  LDG.E.U8 R8, desc[UR4][R10.64] ;  /* 0x000000040a087981 */ /* 0x000ea2000c1e1100 */
[----:B------:R-:W-:Y:S01]  /*03f0*/  VIADD R9, R9, 0x1 ;  /* 0x0000000109097836 */ /* 0x000fe20000000000 */
[----:B--2---:R-:W-:-:S13]  /*0400*/  ISETP.NE.AND P0, PT, R8, RZ, PT ;  /* 0x000000ff0800720c */ /* 0x004fda0003f05270 */
[----:B------:R-:W-:Y:S05]  /*0410*/  @P0 BRA `(.L_x_9) ;  /* 0xfffffffc00e80947 */ /* 0x000fea000383ffff */
[----:B------:R-:W-:Y:S05]  /*0420*/  BSYNC.RECONVERGENT B0 ;  /* 0x0000000000007941 */ /* 0x000fea0003800200 */
.L_x_8:
[----:B------:R-:W0:Y:S01]  /*0430*/  LDC.64 R8, c[0x0][0x3a0] ;  /* 0x0000e800ff087b82 */ /* 0x000e220000000a00 */
[----:B------:R-:W-:Y:S01]  /*0440*/  HFMA2 R17, -RZ, RZ, 0, 0 ;  /* 0x00000000ff117431 */ /* 0x000fe200000001ff */
[----:B------:R-:W-:Y:S01]  /*0450*/  BSSY.RECONVERGENT B0, `(.L_x_10) ;  /* 0x000000b000007945 */ /* 0x000fe20003800200 */
[----:B0-----:R-:W-:-:S07]  /*0460*/  IMAD.WIDE.U32 R8, R0, 0x70, R8 ;  /* 0x0000007000087825 */ /* 0x001fce00078e0008 */
.L_x_11:
[----:B------:R-:W-:-:S05]  /*0470*/  IADD3 R12, P0, PT, R8, R17, RZ ;  /* 0x00000011080c7210 */ /* 0x000fca0007f1e0ff */
[----:B------:R-:W-:-:S06]  /*0480*/  IMAD.X R13, RZ, RZ, R9, P0 ;  /* 0x000000ffff0d7224 */ /* 0x000fcc00000e0609 */
        /* <DEDUP_REMOVED lines=8> */
.L_x_10:
[----:B------:R-:W-:Y:S01]  /*0510*/  BSSY.RECONVERGENT B0, `(.L_x_12) ;  /* 0x0000008000007945 */ /* 0x000fe20003800200 */
[----:B------:R-:W-:-:S07]  /*0520*/  MOV R11, RZ ;  /* 0x000000ff000b7202 */ /* 0x000fce0000000f00 */
.L_x_13:
[----:B------:R-:W-:-:S05]  /*0530*/  IADD3 R12, P0, PT, R2, R11, RZ ;  /* 0x0000000b020c7210 */ /* 0x000fca0007f1e0ff */
[----:B------:R-:W-:-:S05]  /*0540*/  IMAD.X R13, RZ, RZ, R3, P0 ;  /* 0x000000ffff0d7224 */ /* 0x000fca00000e0603 */
[----:B------:R-:W2:Y:S01]  /*0550*/  LDG.E.U8 R10, desc[UR4][R12.64] ;  /* 0x000000040c0a7981 */ /* 0x000ea2000c1e1100 */
[----:B------:R-:W-:Y:S01]  /*0560*/  VIADD R11, R11, 0x1 ;  /* 0x000000010b0b7836 */ /* 0x000fe20000000000 */
[----:B--2---:R-:W-:-:S13]  /*0570*/  ISETP.NE.AND P0, PT, R10, RZ, PT ;  /* 0x000000ff0a00720c */ /* 0x004fda0003f05270 */
[----:B------:R-:W-:Y:S05]  /*0580*/  @P0 BRA `(.L_x_13) ;  /* 0xfffffffc00e80947 */ /* 0x000fea000383ffff */
[----:B------:R-:W-:Y:S05]  /*0590*/  BSYNC.RECONVERGENT B0 ;  /* 0x0000000000007941 */ /* 0x000fea0003800200 */
.L_x_12:
[----:B------:R-:W0:Y:S01]  /*05a0*/  LDC.64 R10, c[0x0][0x3b0] ;  /* 0x0000ec00ff0a7b82 */ /* 0x000e220000000a00 */
[----:B------:R-:W-:Y:S01]  /*05b0*/  BSSY.RECONVERGENT B0, `(.L_x_14) ;  /* 0x000000c000007945 */ /* 0x000fe20003800200 */
[----:B------:R-:W-:Y:S02]  /*05c0*/  IMAD.MOV.U32 R19, RZ, RZ, RZ ;  /* 0x000000ffff137224 */ /* 0x000fe400078e00ff */
[----:B0-----:R-:W-:-:S07]  /*05d0*/  IMAD.WIDE.U32 R10, R0, 0x70, R10 ;  /* 0x00000070000a7825 */ /* 0x001fce00078e000a */
.L_x_15:
        /* <DEDUP_REMOVED lines=10> */
.L_x_14:
[----:B------:R-:W-:Y:S01]  /*0680*/  BSSY.RECONVERGENT B0, `(.L_x_16) ;  /* 0x0000008000007945 */ /* 0x000fe20003800200 */
[----:B------:R-:W-:-:S07]  /*0690*/  IMAD.MOV.U32 R13, RZ, RZ, RZ ;  /* 0x000000ffff0d7224 */ /* 0x000fce00078e00ff */
.L_x_17:
[----:B------:R-:W-:-:S04]  /*06a0*/  IADD3 R14, P0, PT, R2, R13, RZ ;  /* 0x0000000d020e7210 */ /* 0x000fc80007f1e0ff */
[----:B------:R-:W-:-:S05]  /*06b0*/  IADD3.X R15, PT, PT, RZ, R3, RZ, P0, !PT ;  /* 0x00000003ff0f7210 */ /* 0x000fca00007fe4ff */
[----:B------:R-:W2:Y:S01]  /*06c0*/  LDG.E.U8 R12, desc[UR4][R14.64] ;  /* 0x000000040e0c7981 */ /* 0x000ea2000c1e1100 */
[----:B------:R-:W-:Y:S01]  /*06d0*/  VIADD R13, R13, 0x1 ;  /* 0x000000010d0d7836 */ /* 0x000fe20000000000 */
[----:B--2---:R-:W-:-:S13]  /*06e0*/  ISETP.NE.AND P0, PT, R12, RZ, PT ;  /* 0x000000ff0c00720c */ /* 0x004fda0003f05270 */
[----:B------:R-:W-:Y:S05]  /*06f0*/  @P0 BRA `(.L_x_17) ;  /* 0xfffffffc00e80947 */ /* 0x000fea000383ffff */
[----:B------:R-:W-:Y:S05]  /*0700*/  BSYNC.RECONVERGENT B0 ;  /* 0x0000000000007941 */ /* 0x000fea0003800200 */
.L_x_16:
[----:B------:R-:W0:Y:S01]  /*0710*/  LDC.64 R12, c[0x0][0x3c0] ;  /* 0x0000f000ff0c7b82 */ /* 0x000e220000000a00 */
[----:B------:R-:W-:Y:S01]  /*0720*/  BSSY.RECONVERGENT B0, `(.L_x_18) ;  /* 0x000000c000007945 */ /* 0x000fe20003800200 */
[----:B------:R-:W-:Y:S02]  /*0730*/  IMAD.MOV.U32 R21, RZ, RZ, RZ ;  /* 0x000000ffff157224 */ /* 0x000fe400078e00ff */
[----:B0-----:R-:W-:-:S07]  /*0740*/  IMAD.WIDE.U32 R12, R0, 0x70, R12 ;  /* 0x00000070000c7825 */ /* 0x001fce00078e000c */
.L_x_19:
[----:B------:R-:W-:-:S05]  /*0750*/  IADD3 R16, P0, PT, R21, R12, RZ ;  /* 0x0000000c15107210 */ /* 0x000fca0007f1e0ff */
[----:B------:R-:W-:-:S06]  /*0760*/  IMAD.X R17, RZ, RZ, R13, P0 ;  /* 0x000000ffff117224 */ /* 0x000fcc00000e060d */
[----:B------:R-:W2:Y:S01]  /*0770*/  LDG.E.U8 R17, desc[UR4][R16.64] ;  /* 0x0000000410117981 */ /* 0x000ea2000c1e1100 */
[C---:B------:R-:W-:Y:S01]  /*0780*/  IADD3 R18, P0, PT, R21.reuse, R14, RZ ;  /* 0x0000000e15127210 */ /* 0x040fe20007f1e0ff */
[----:B------:R-:W-:-:S03]  /*0790*/  VIADD R21, R21, 0x1 ;  /* 0x0000000115157836 */ /* 0x000fc60000000000 */
[----:B------:R-:W-:-:S05]  /*07a0*/  IADD3.X R19, PT, PT, RZ, R15, RZ, P0, !PT ;  /* 0x0000000fff137210 */ /* 0x000fca00007fe4ff */
[----:B--2---:R0:W-:Y:S01]  /*07b0*/  STG.E.U8 desc[UR4][R18.64], R17 ;  /* 0x0000001112007986 */ /* 0x0041e2000c101104 */
[----:B------:R-:W-:-:S13]  /*07c0*/  ISETP.NE.AND P0, PT, R17, RZ, PT ;  /* 0x000000ff1100720c */ /* 0x000fda0003f05270 */
[----:B0-----:R-:W-:Y:S05]  /*07d0*/  @P0 BRA `(.L_x_19) ;  /* 0xfffffffc00dc0947 */ /* 0x001fea000383ffff */
[----:B------:R-:W-:Y:S05]  /*07e0*/  BSYNC.RECONVERGENT B0 ;  /* 0x0000000000007941 */ /* 0x000fea0003800200 */
.L_x_18:
[----:B------:R-:W2:Y:S04]  /*07f0*/  LDG.E R0, desc[UR4][R4.64+0x64] ;  /* 0x0000640404007981 */ /* 0x000ea8000c1e1900 */
[----:B------:R-:W2:Y:S04]  /*0800*/  LDG.E R15, desc[UR4][R6.64+0x64] ;  /* 0x00006404060f7981 */ /* 0x000ea8000c1e1900 */
[----:B------:R-:W2:Y:S04]  /*0810*/  LDG.E R14, desc[UR4][R8.64+0x64] ;  /* 0x00006404080e7981 */ /* 0x000ea8000c1e1900 */
[----:B------:R-:W3:Y:S04]  /*0820*/  LDG.E R17, desc[UR4][R10.64+0x64] ;  /* 0x000064040a117981 */ /* 0x000ee8000c1e1900 */
[----:B------:R-:W3:Y:S04]  /*0830*/  LDG.E R16, desc[UR4][R12.64+0x64] ;  /* 0x000064040c107981 */ /* 0x000ee8000c1e1900 */
[----:B------:R-:W4:Y:S04]  /*0840*/  LDG.E R19, desc[UR4][R2.64+0x64] ;  /* 0x0000640402137981 */ /* 0x000f28000c1e1900 */
[----:B------:R-:W5:Y:S01]  /*0850*/  LDG.E.64 R24, desc[UR4][R2.64+0x68] ;  /* 0x0000680402187981 */ /* 0x000f62000c1e1b00 */
[----:B--2---:R-:W-:-:S04]  /*0860*/  IADD3 R0, PT, PT, R14, R15, R0 ;  /* 0x0000000f0e007210 */ /* 0x004fc80007ffe000 */
[----:B---3--:R-:W-:-:S05]  /*0870*/  IADD3 R0, PT, PT, R16, R0, R17 ;  /* 0x0000000010007210 */ /* 0x008fca0007ffe011 */
[----:B----4-:R-:W-:-:S05]  /*0880*/  IMAD.IADD R27, R0, 0x1, R19 ;  /* 0x00000001001b7824 */ /* 0x010fca00078e0213 */
[----:B------:R-:W-:Y:S04]  /*0890*/  STG.E desc[UR4][R2.64+0x64], R27 ;  /* 0x0000641b02007986 */ /* 0x000fe8000c101904 */
[----:B------:R-:W2:Y:S04]  /*08a0*/  LDG.E.64 R14, desc[UR4][R4.64+0x68] ;  /* 0x00006804040e7981 */ /* 0x000ea8000c1e1b00 */
[----:B------:R-:W2:Y:S04]  /*08b0*/  LDG.E.64 R16, desc[UR4][R6.64+0x68] ;  /* 0x0000680406107981 */ /* 0x000ea8000c1e1b00 */
[----:B------:R-:W3:Y:S04]  /*08c0*/  LDG.E.64 R18, desc[UR4][R8.64+0x68] ;  /* 0x0000680408127981 */ /* 0x000ee8000c1e1b00 */
[----:B------:R-:W4:Y:S04]  /*08d0*/  LDG.E.64 R20, desc[UR4][R10.64+0x68] ;  /* 0x000068040a147981 */ /* 0x000f28000c1e1b00 */
[----:B------:R-:W5:Y:S01]  /*08e0*/  LDG.E.64 R22, desc[UR4][R12.64+0x68] ;  /* 0x000068040c167981 */ /* 0x000f62000c1e1b00 */
[----:B--2---:R-:W-:-:S08]  /*08f0*/  DADD R14, R14, R16 ;  /* 0x000000000e0e7229 */ /* 0x004fd00000000010 */
[----:B---3--:R-:W-:-:S08]  /*0900*/  DADD R14, R14, R18 ;  /* 0x000000000e0e7229 */ /* 0x008fd00000000012 */
[----:B----4-:R-:W-:-:S08]  /*0910*/  DADD R14, R14, R20 ;  /* 0x000000000e0e7229 */ /* 0x010fd00000000014 */
[----:B-----5:R-:W-:-:S08]  /*0920*/  DADD R14, R14, R22 ;  /* 0x000000000e0e7229 */ /* 0x020fd00000000016 */
[----:B------:R-:W-:-:S07]  /*0930*/  DADD R14, R14, R24 ;  /* 0x000000000e0e7229 */ /* 0x000fce0000000018 */
[----:B------:R-:W-:Y:S01]  /*0940*/  STG.E.64 desc[UR4][R2.64+0x68], R14 ;  /* 0x0000680e02007986 */ /* 0x000fe2000c101b04 */
[----:B------:R-:W-:Y:S05]  /*0950*/  EXIT ;  /* 0x000000000000794d */ /* 0x000fea0003800000 */
.L_x_20:
[----:B------:R-:W-:-:S00]  /*0960*/  BRA `(.L_x_20) ;  /* 0xfffffffc00fc7947 */ /* 0x000fc0000383ffff */
[----:B------:R-:W-:-:S00]  /*0970*/  NOP ;  /* 0x0000000000007918 */ /* 0x000fc00000000000 */
        /* <DEDUP_REMOVED lines=8> */
.L_x_21:


//--------------------- .nv.shared.reserved.0     --------------------------
	.section	.nv.shared.reserved.0,"aw",@nobits
	.weak		__nv_reservedSMEM_offset_0_alias
	.size		__nv_reservedSMEM_offset_0_alias, 0, 64
	.other		__nv_reservedSMEM_offset_0_alias,@"STO_CUDA_RESERVED_SHARED STV_DEFAULT"
__nv_reservedSMEM_offset_0_alias:
	.zero		0
	.zero		64


//--------------------- .nv.constant0._Z11writeKernelP12ThreadStructiS0_iS0_iS0_iS0_iS0_Pi --------------------------
	.section	.nv.constant0._Z11writeKernelP12ThreadStructiS0_iS0_iS0_iS0_iS0_Pi,"a",@progbits
	.sectionflags	@""
	.align	4
.nv.constant0._Z11writeKernelP12ThreadStructiS0_iS0_iS0_iS0_iS0_Pi:
	.zero		992


//--------------------- SYMBOLS --------------------------

	.type		.nv.reservedSmem.offset0,@object
	.size		.nv.reservedSmem.offset0,0x4
